//
// Generated by NVIDIA NVVM Compiler
//
// Compiler Build ID: CL-36424714
// Cuda compilation tools, release 13.0, V13.0.88
// Based on NVVM 20.0.0
//

.version 9.0
.target sm_100
.address_size 64

	// .globl	_Z9vectorAddPK6__halfS1_PS_i

.visible .entry _Z9vectorAddPK6__halfS1_PS_i(
	.param .u64 .ptr .align 1 _Z9vectorAddPK6__halfS1_PS_i_param_0,
	.param .u64 .ptr .align 1 _Z9vectorAddPK6__halfS1_PS_i_param_1,
	.param .u64 .ptr .align 1 _Z9vectorAddPK6__halfS1_PS_i_param_2,
	.param .u32 _Z9vectorAddPK6__halfS1_PS_i_param_3
)
{
	.reg .pred 	%p<2>;
	.reg .b16 	%rs<25>;
	.reg .b32 	%r<15>;
	.reg .b32 	%f<9>;
	.reg .b64 	%rd<11>;

	ld.param.u64 	%rd1, [_Z9vectorAddPK6__halfS1_PS_i_param_0];
	ld.param.u64 	%rd2, [_Z9vectorAddPK6__halfS1_PS_i_param_1];
	ld.param.u64 	%rd3, [_Z9vectorAddPK6__halfS1_PS_i_param_2];
	ld.param.u32 	%r2, [_Z9vectorAddPK6__halfS1_PS_i_param_3];
	mov.u32 	%r3, %ctaid.x;
	mov.u32 	%r4, %ntid.x;
	mov.u32 	%r5, %tid.x;
	mad.lo.s32 	%r6, %r3, %r4, %r5;
	shl.b32 	%r1, %r6, 3;
	setp.ge.s32 	%p1, %r1, %r2;
	@%p1 bra 	$L__BB0_2;
	cvta.to.global.u64 	%rd4, %rd3;
	cvta.to.global.u64 	%rd5, %rd1;
	cvta.to.global.u64 	%rd6, %rd2;
	mul.wide.s32 	%rd7, %r1, 2;
	add.s64 	%rd8, %rd5, %rd7;
	ld.global.v4.f32 	{%f1, %f2, %f3, %f4}, [%rd8];
	add.s64 	%rd9, %rd6, %rd7;
	ld.global.v4.f32 	{%f5, %f6, %f7, %f8}, [%rd9];
	mov.b32 	%r7, %f1;
	mov.b32 	{%rs2, %rs5}, %r7;
	mov.b32 	%r8, %f5;
	mov.b32 	{%rs3, %rs6}, %r8;
	// begin inline asm
	{add.f16 %rs1,%rs2,%rs3;
}
	// end inline asm
	add.s64 	%rd10, %rd4, %rd7;
	st.global.u16 	[%rd10], %rs1;
	// begin inline asm
	{add.f16 %rs4,%rs5,%rs6;
}
	// end inline asm
	st.global.u16 	[%rd10+2], %rs4;
	mov.b32 	%r9, %f2;
	mov.b32 	{%rs8, %rs11}, %r9;
	mov.b32 	%r10, %f6;
	mov.b32 	{%rs9, %rs12}, %r10;
	// begin inline asm
	{add.f16 %rs7,%rs8,%rs9;
}
	// end inline asm
	st.global.u16 	[%rd10+4], %rs7;
	// begin inline asm
	{add.f16 %rs10,%rs11,%rs12;
}
	// end inline asm
	st.global.u16 	[%rd10+6], %rs10;
	mov.b32 	%r11, %f3;
	mov.b32 	{%rs14, %rs17}, %r11;
	mov.b32 	%r12, %f7;
	mov.b32 	{%rs15, %rs18}, %r12;
	// begin inline asm
	{add.f16 %rs13,%rs14,%rs15;
}
	// end inline asm
	st.global.u16 	[%rd10+8], %rs13;
	// begin inline asm
	{add.f16 %rs16,%rs17,%rs18;
}
	// end inline asm
	st.global.u16 	[%rd10+10], %rs16;
	mov.b32 	%r13, %f4;
	mov.b32 	{%rs20, %rs23}, %r13;
	mov.b32 	%r14, %f8;
	mov.b32 	{%rs21, %rs24}, %r14;
	// begin inline asm
	{add.f16 %rs19,%rs20,%rs21;
}
	// end inline asm
	st.global.u16 	[%rd10+12], %rs19;
	// begin inline asm
	{add.f16 %rs22,%rs23,%rs24;
}
	// end inline asm
	st.global.u16 	[%rd10+14], %rs22;
$L__BB0_2:
	ret;

}


// ===== COMPILED SASS (sm_100) =====

	.target	sm_100

	.elftype	@"ET_EXEC"


//--------------------- .note.nv.tkinfo           --------------------------
	.section	.note.nv.tkinfo,"",@"SHT_NOTE"
	.sectionflags	@"SHF_NOTE_NV_TKINFO"
	.tkinfo
        /*0018*/ 	.word	0x00000002
        /*0030*/ 	.string	""
        /*0030*/ 	.string	"ptxas"
        /*0030*/ 	.string	"Cuda compilation tools, release 13.0, V13.0.88"
        /*0030*/ 	.string	"Build cuda_13.0.r13.0/compiler.36424714_0"
        /*0030*/ 	.string	"-arch sm_100 -m 64 "



//--------------------- .note.nv.cuinfo           --------------------------
	.section	.note.nv.cuinfo,"",@"SHT_NOTE"
	.sectionflags	@"SHF_NOTE_NV_CUINFO"
        /*0018*/ 	.short	0x0002
        /*001a*/ 	.short	0x0064
        /*001c*/ 	.short	0x0082
	.zero		2


//--------------------- .nv.info                  --------------------------
	.section	.nv.info,"",@"SHT_CUDA_INFO"
	.align	4


	//----- nvinfo : EIATTR_REGCOUNT
	.align		4
        /*0000*/ 	.byte	0x04, 0x2f
        /*0002*/ 	.short	(.L_1 - .L_0)
	.align		4
.L_0:
        /*0004*/ 	.word	index@(_Z9vectorAddPK6__halfS1_PS_i)
        /*0008*/ 	.word	0x00000010


	//----- nvinfo : EIATTR_FRAME_SIZE
	.align		4
.L_1:
        /*000c*/ 	.byte	0x04, 0x11
        /*000e*/ 	.short	(.L_3 - .L_2)
	.align		4
.L_2:
        /*0010*/ 	.word	index@(_Z9vectorAddPK6__halfS1_PS_i)
        /*0014*/ 	.word	0x00000000


	//----- nvinfo : EIATTR_MIN_STACK_SIZE
	.align		4
.L_3:
        /*0018*/ 	.byte	0x04, 0x12
        /*001a*/ 	.short	(.L_5 - .L_4)
	.align		4
.L_4:
        /*001c*/ 	.word	index@(_Z9vectorAddPK6__halfS1_PS_i)
        /*0020*/ 	.word	0x00000000
.L_5:


//--------------------- .nv.compat                --------------------------
	.section	.nv.compat,"",@"SHT_CUDA_COMPAT_INFO"
	.align	4
        /*0000*/ 	.byte	0x02, 0x09, 0x00, 0x00, 0x02, 0x02, 0x01, 0x00, 0x02, 0x05, 0x05, 0x00, 0x03, 0x07, 0x01, 0x01
        /*0010*/ 	.byte	0x02, 0x03, 0x00, 0x00, 0x02, 0x06, 0x01, 0x00, 0x04, 0x0b, 0x08, 0x00, 0x09, 0x00, 0x00, 0x00
        /*0020*/ 	.byte	0x00, 0x00, 0x00, 0x00


//--------------------- .nv.info._Z9vectorAddPK6__halfS1_PS_i --------------------------
	.section	.nv.info._Z9vectorAddPK6__halfS1_PS_i,"",@"SHT_CUDA_INFO"
	.sectionflags	@""
	.align	4


	//----- nvinfo : EIATTR_CUDA_API_VERSION
	.align		4
        /*0000*/ 	.byte	0x04, 0x37
        /*0002*/ 	.short	(.L_7 - .L_6)
.L_6:
        /*0004*/ 	.word	0x00000082


	//----- nvinfo : EIATTR_KPARAM_INFO
	.align		4
.L_7:
        /*0008*/ 	.byte	0x04, 0x17
        /*000a*/ 	.short	(.L_9 - .L_8)
.L_8:
        /*000c*/ 	.word	0x00000000
        /*0010*/ 	.short	0x0003
        /*0012*/ 	.short	0x0018
        /*0014*/ 	.byte	0x00, 0xf0, 0x11, 0x00


	//----- nvinfo : EIATTR_KPARAM_INFO
	.align		4
.L_9:
        /*0018*/ 	.byte	0x04, 0x17
        /*001a*/ 	.short	(.L_11 - .L_10)
.L_10:
        /*001c*/ 	.word	0x00000000
        /*0020*/ 	.short	0x0002
        /*0022*/ 	.short	0x0010
        /*0024*/ 	.byte	0x00, 0xf5, 0x21, 0x00


	//----- nvinfo : EIATTR_KPARAM_INFO
	.align		4
.L_11:
        /*0028*/ 	.byte	0x04, 0x17
        /*002a*/ 	.short	(.L_13 - .L_12)
.L_12:
        /*002c*/ 	.word	0x00000000
        /*0030*/ 	.short	0x0001
        /*0032*/ 	.short	0x0008
        /*0034*/ 	.byte	0x00, 0xf5, 0x21, 0x00


	//----- nvinfo : EIATTR_KPARAM_INFO
	.align		4
.L_13:
        /*0038*/ 	.byte	0x04, 0x17
        /*003a*/ 	.short	(.L_15 - .L_14)
.L_14:
        /*003c*/ 	.word	0x00000000
        /*0040*/ 	.short	0x0000
        /*0042*/ 	.short	0x0000
        /*0044*/ 	.byte	0x00, 0xf5, 0x21, 0x00


	//----- nvinfo : EIATTR_SPARSE_MMA_MASK
	.align		4
.L_15:
        /*0048*/ 	.byte	0x03, 0x50
        /*004a*/ 	.short	0x0000


	//----- nvinfo : EIATTR_MAXREG_COUNT
	.align		4
        /*004c*/ 	.byte	0x03, 0x1b
        /*004e*/ 	.short	0x00ff


	//----- nvinfo : EIATTR_MERCURY_ISA_VERSION
	.align		4
        /*0050*/ 	.byte	0x03, 0x5f
        /*0052*/ 	.short	0x0101


	//----- nvinfo : EIATTR_VRC_CTA_INIT_COUNT
	.align		4
        /*0054*/ 	.byte	0x02, 0x4a
	.zero		1
	.zero		1


	//----- nvinfo : EIATTR_EXIT_INSTR_OFFSETS
	.align		4
        /*0058*/ 	.byte	0x04, 0x1c
        /*005a*/ 	.short	(.L_17 - .L_16)


	//   ....[0]....
.L_16:
        /*005c*/ 	.word	0x00000080


	//   ....[1]....
        /*0060*/ 	.word	0x00000220


	//----- nvinfo : EIATTR_CBANK_PARAM_SIZE
	.align		4
.L_17:
        /*0064*/ 	.byte	0x03, 0x19
        /*0066*/ 	.short	0x001c


	//----- nvinfo : EIATTR_PARAM_CBANK
	.align		4
        /*0068*/ 	.byte	0x04, 0x0a
        /*006a*/ 	.short	(.L_19 - .L_18)
	.align		4
.L_18:
        /*006c*/ 	.word	index@(.nv.constant0._Z9vectorAddPK6__halfS1_PS_i)
        /*0070*/ 	.short	0x0380
        /*0072*/ 	.short	0x001c


	//----- nvinfo : EIATTR_SW_WAR
	.align		4
.L_19:
        /*0074*/ 	.byte	0x04, 0x36
        /*0076*/ 	.short	(.L_21 - .L_20)
.L_20:
        /*0078*/ 	.word	0x00000008
.L_21:


//--------------------- .nv.callgraph             --------------------------
	.section	.nv.callgraph,"",@"SHT_CUDA_CALLGRAPH"
	.align	4
	.sectionentsize	8
	.align		4
        /*0000*/ 	.word	0x00000000
	.align		4
        /*0004*/ 	.word	0xffffffff
	.align		4
        /*0008*/ 	.word	0x00000000
	.align		4
        /*000c*/ 	.word	0xfffffffe
	.align		4
        /*0010*/ 	.word	0x00000000
	.align		4
        /*0014*/ 	.word	0xfffffffd
	.align		4
        /*0018*/ 	.word	0x00000000
	.align		4
        /*001c*/ 	.word	0xfffffffc


//--------------------- .text._Z9vectorAddPK6__halfS1_PS_i --------------------------
	.section	.text._Z9vectorAddPK6__halfS1_PS_i,"ax",@progbits
	.align	128
        .global         _Z9vectorAddPK6__halfS1_PS_i
        .type           _Z9vectorAddPK6__halfS1_PS_i,@function
        .size           _Z9vectorAddPK6__halfS1_PS_i,(.L_x_1 - _Z9vectorAddPK6__halfS1_PS_i)
        .other          _Z9vectorAddPK6__halfS1_PS_i,@"STO_CUDA_ENTRY STV_DEFAULT"
_Z9vectorAddPK6__halfS1_PS_i:
.text._Z9vectorAddPK6__halfS1_PS_i:
[----:B------:R-:W-:Y:S01]  /*0000*/  LDC R1, c[0x0][0x37c] ;  /* 0x0000df00ff017b82 */ /* 0x000fe20000000800 */
[----:B------:R-:W0:Y:S07]  /*0010*/  S2R R3, SR_TID.X ;  /* 0x0000000000037919 */ /* 0x000e2e0000002100 */
[----:B------:R-:W0:Y:S01]  /*0020*/  S2UR UR4, SR_CTAID.X ;  /* 0x00000000000479c3 */ /* 0x000e220000002500 */
[----:B------:R-:W1:Y:S07]  /*0030*/  LDCU UR5, c[0x0][0x398] ;  /* 0x00007300ff0577ac */ /* 0x000e6e0008000800 */
[----:B------:R-:W0:Y:S02]  /*0040*/  LDC R0, c[0x0][0x360] ;  /* 0x0000d800ff007b82 */ /* 0x000e240000000800 */
[----:B0-----:R-:W-:-:S05]  /*0050*/  IMAD R0, R0, UR4, R3 ;  /* 0x0000000400007c24 */ /* 0x001fca000f8e0203 */
[----:B------:R-:W-:-:S04]  /*0060*/  SHF.L.U32 R13, R0, 0x3, RZ ;  /* 0x00000003000d7819 */ /* 0x000fc800000006ff */
[----:B-1----:R-:W-:-:S13]  /*0070*/  ISETP.GE.AND P0, PT, R13, UR5, PT ;  /* 0x000000050d007c0c */ /* 0x002fda000bf06270 */
[----:B------:R-:W-:Y:S05]  /*0080*/  @P0 EXIT ;  /* 0x000000000000094d */ /* 0x000fea0003800000 */
[----:B------:R-:W0:Y:S01]  /*0090*/  LDC.64 R4, c[0x0][0x380] ;  /* 0x0000e000ff047b82 */ /* 0x000e220000000a00 */
[----:B------:R-:W1:Y:S07]  /*00a0*/  LDCU.64 UR4, c[0x0][0x358] ;  /* 0x00006b00ff0477ac */ /* 0x000e6e0008000a00 */
[----:B------:R-:W2:Y:S08]  /*00b0*/  LDC.64 R8, c[0x0][0x388] ;  /* 0x0000e200ff087b82 */ /* 0x000eb00000000a00 */
[----:B------:R-:W3:Y:S01]  /*00c0*/  LDC.64 R2, c[0x0][0x390] ;  /* 0x0000e400ff027b82 */ /* 0x000ee20000000a00 */
[----:B0-----:R-:W-:-:S06]  /*00d0*/  IMAD.WIDE R4, R13, 0x2, R4 ;  /* 0x000000020d047825 */ /* 0x001fcc00078e0204 */
[----:B-1----:R-:W4:Y:S01]  /*00e0*/  LDG.E.128 R4, desc[UR4][R4.64] ;  /* 0x0000000404047981 */ /* 0x002f22000c1e1d00 */
[----:B--2---:R-:W-:-:S06]  /*00f0*/  IMAD.WIDE R8, R13, 0x2, R8 ;  /* 0x000000020d087825 */ /* 0x004fcc00078e0208 */
[----:B------:R-:W4:Y:S01]  /*0100*/  LDG.E.128 R8, desc[UR4][R8.64] ;  /* 0x0000000408087981 */ /* 0x000f22000c1e1d00 */
[----:B---3--:R-:W-:-:S04]  /*0110*/  IMAD.WIDE R2, R13, 0x2, R2 ;  /* 0x000000020d027825 */ /* 0x008fc800078e0202 */
[----:B----4-:R-:W-:Y:S02]  /*0120*/  HFMA2 R0, R4, 1, 1, R8 ;  /* 0x3c003c0004007831 */ /* 0x010fe40000000008 */
[----:B------:R-:W-:Y:S02]  /*0130*/  HFMA2 R7, R7, 1, 1, R11 ;  /* 0x3c003c0007077831 */ /* 0x000fe4000000000b */
[----:B------:R-:W-:Y:S02]  /*0140*/  HADD2 R5, R5, R9 ;  /* 0x0000000905057230 */ /* 0x000fe40000000000 */
[----:B------:R-:W-:-:S03]  /*0150*/  HADD2 R6, R6, R10 ;  /* 0x0000000a06067230 */ /* 0x000fc60000000000 */
[----:B------:R-:W-:Y:S02]  /*0160*/  PRMT R4, R5, 0x7632, R4 ;  /* 0x0000763205047816 */ /* 0x000fe40000000004 */
[----:B------:R-:W-:Y:S02]  /*0170*/  PRMT R9, R0, 0x7632, R9 ;  /* 0x0000763200097816 */ /* 0x000fe40000000009 */
[----:B------:R-:W-:Y:S02]  /*0180*/  PRMT R8, R6, 0x7632, R8 ;  /* 0x0000763206087816 */ /* 0x000fe40000000008 */
[----:B------:R-:W-:Y:S01]  /*0190*/  PRMT R10, R7, 0x7632, R10 ;  /* 0x00007632070a7816 */ /* 0x000fe2000000000a */
[----:B------:R-:W-:Y:S04]  /*01a0*/  STG.E.U16 desc[UR4][R2.64], R0 ;  /* 0x0000000002007986 */ /* 0x000fe8000c101504 */
[----:B------:R-:W-:Y:S04]  /*01b0*/  STG.E.U16 desc[UR4][R2.64+0x2], R9 ;  /* 0x0000020902007986 */ /* 0x000fe8000c101504 */
[----:B------:R-:W-:Y:S04]  /*01c0*/  STG.E.U16 desc[UR4][R2.64+0x4], R5 ;  /* 0x0000040502007986 */ /* 0x000fe8000c101504 */
[----:B------:R-:W-:Y:S04]  /*01d0*/  STG.E.U16 desc[UR4][R2.64+0x6], R4 ;  /* 0x0000060402007986 */ /* 0x000fe8000c101504 */
[----:B------:R-:W-:Y:S04]  /*01e0*/  STG.E.U16 desc[UR4][R2.64+0x8], R6 ;  /* 0x0000080602007986 */ /* 0x000fe8000c101504 */
[----:B------:R-:W-:Y:S04]  /*01f0*/  STG.E.U16 desc[UR4][R2.64+0xa], R8 ;  /* 0x00000a0802007986 */ /* 0x000fe8000c101504 */
[----:B------:R-:W-:Y:S04]  /*0200*/  STG.E.U16 desc[UR4][R2.64+0xc], R7 ;  /* 0x00000c0702007986 */ /* 0x000fe8000c101504 */
[----:B------:R-:W-:Y:S01]  /*0210*/  STG.E.U16 desc[UR4][R2.64+0xe], R10 ;  /* 0x00000e0a02007986 */ /* 0x000fe2000c101504 */
[----:B------:R-:W-:Y:S05]  /*0220*/  EXIT ;  /* 0x000000000000794d */ /* 0x000fea0003800000 */
.L_x_0:
[----:B------:R-:W-:-:S00]  /*0230*/  BRA `(.L_x_0) ;  /* 0xfffffffc00fc7947 */ /* 0x000fc0000383ffff */
[----:B------:R-:W-:-:S00]  /*0240*/  NOP ;  /* 0x0000000000007918 */ /* 0x000fc00000000000 */
        /* <DEDUP_REMOVED lines=11> */
.L_x_1:


//--------------------- .nv.shared.reserved.0     --------------------------
	.section	.nv.shared.reserved.0,"aw",@nobits
	.weak		__nv_reservedSMEM_offset_0_alias
	.size		__nv_reservedSMEM_offset_0_alias, 0, 64
	.other		__nv_reservedSMEM_offset_0_alias,@"STO_CUDA_RESERVED_SHARED STV_DEFAULT"
__nv_reservedSMEM_offset_0_alias:
	.zero		0
	.zero		64


//--------------------- .nv.constant0._Z9vectorAddPK6__halfS1_PS_i --------------------------
	.section	.nv.constant0._Z9vectorAddPK6__halfS1_PS_i,"a",@progbits
	.sectionflags	@""
	.align	4
.nv.constant0._Z9vectorAddPK6__halfS1_PS_i:
	.zero		924


//--------------------- SYMBOLS --------------------------

	.type		.nv.reservedSmem.offset0,@object
	.size		.nv.reservedSmem.offset0,0x4
